//
// Generated by NVIDIA NVVM Compiler
//
// Compiler Build ID: CL-36424714
// Cuda compilation tools, release 13.0, V13.0.88
// Based on NVVM 20.0.0
//

.version 9.0
.target sm_100
.address_size 64

.global .align 8 .u64 hardcoded = 8006678197202707420;

.entry _Z10threadWorkPlimPjPm(
	.param .u64 .ptr .align 1 _Z10threadWorkPlimPjPm_param_0,
	.param .u32 _Z10threadWorkPlimPjPm_param_1,
	.param .u64 _Z10threadWorkPlimPjPm_param_2,
	.param .u64 .ptr .align 1 _Z10threadWorkPlimPjPm_param_3,
	.param .u64 .ptr .align 1 _Z10threadWorkPlimPjPm_param_4
)
.maxntid 128
.minnctapersm 2
{
	.reg .pred 	%p<10>;
	.reg .b32 	%r<24>;
	.reg .b64 	%rd<18>;

	ld.param.u64 	%rd5, [_Z10threadWorkPlimPjPm_param_0];
	ld.param.u32 	%r9, [_Z10threadWorkPlimPjPm_param_1];
	ld.param.u64 	%rd8, [_Z10threadWorkPlimPjPm_param_2];
	ld.param.u64 	%rd6, [_Z10threadWorkPlimPjPm_param_3];
	ld.param.u64 	%rd7, [_Z10threadWorkPlimPjPm_param_4];
	mov.u32 	%r10, %ctaid.x;
	mov.u32 	%r11, %ntid.x;
	mov.u32 	%r12, %tid.x;
	mad.lo.s32 	%r13, %r10, %r11, %r12;
	cvt.u64.u32 	%rd9, %r13;
	add.s64 	%rd1, %rd8, %rd9;
	ld.global.u64 	%rd10, [hardcoded];
	xor.b64  	%rd2, %rd10, %rd1;
	add.s32 	%r20, %r9, -1;
	cvt.s64.s32 	%rd11, %r20;
	setp.gt.s64 	%p1, %rd2, %rd11;
	setp.lt.s64 	%p2, %rd2, 0;
	setp.lt.s32 	%p3, %r9, 1;
	or.pred  	%p4, %p2, %p3;
	or.pred  	%p5, %p4, %p1;
	@%p5 bra 	$L__BB0_9;
	cvta.to.global.u64 	%rd3, %rd5;
	mov.b32 	%r21, 0;
$L__BB0_2:
	sub.s32 	%r15, %r20, %r21;
	shr.u32 	%r16, %r15, 31;
	add.s32 	%r17, %r15, %r16;
	shr.s32 	%r18, %r17, 1;
	add.s32 	%r4, %r18, %r21;
	mul.wide.s32 	%rd12, %r4, 8;
	add.s64 	%rd13, %rd3, %rd12;
	ld.global.u64 	%rd4, [%rd13];
	setp.le.s64 	%p6, %rd4, %rd2;
	@%p6 bra 	$L__BB0_4;
	add.s32 	%r20, %r4, -1;
	bra.uni 	$L__BB0_6;
$L__BB0_4:
	setp.ge.s64 	%p7, %rd4, %rd2;
	@%p7 bra 	$L__BB0_7;
	add.s32 	%r21, %r4, -1;
$L__BB0_6:
	setp.gt.s32 	%p9, %r21, %r20;
	@%p9 bra 	$L__BB0_9;
	bra.uni 	$L__BB0_2;
$L__BB0_7:
	setp.eq.s32 	%p8, %r4, -1;
	@%p8 bra 	$L__BB0_9;
	cvta.to.global.u64 	%rd14, %rd6;
	atom.global.add.u32 	%r19, [%rd14], 1;
	cvta.to.global.u64 	%rd15, %rd7;
	mul.wide.u32 	%rd16, %r19, 8;
	add.s64 	%rd17, %rd15, %rd16;
	st.global.u64 	[%rd17], %rd1;
$L__BB0_9:
	ret;

}


// ===== COMPILED SASS (sm_100) =====

	.target	sm_100

	.elftype	@"ET_EXEC"


//--------------------- .note.nv.tkinfo           --------------------------
	.section	.note.nv.tkinfo,"",@"SHT_NOTE"
	.sectionflags	@"SHF_NOTE_NV_TKINFO"
	.tkinfo
        /*0018*/ 	.word	0x00000002
        /*0030*/ 	.string	""
        /*0030*/ 	.string	"ptxas"
        /*0030*/ 	.string	"Cuda compilation tools, release 13.0, V13.0.88"
        /*0030*/ 	.string	"Build cuda_13.0.r13.0/compiler.36424714_0"
        /*0030*/ 	.string	"-arch sm_100 -m 64 "



//--------------------- .note.nv.cuinfo           --------------------------
	.section	.note.nv.cuinfo,"",@"SHT_NOTE"
	.sectionflags	@"SHF_NOTE_NV_CUINFO"
        /*0018*/ 	.short	0x0002
        /*001a*/ 	.short	0x0064
        /*001c*/ 	.short	0x0082
	.zero		2


//--------------------- .nv.info                  --------------------------
	.section	.nv.info,"",@"SHT_CUDA_INFO"
	.align	4


	//----- nvinfo : EIATTR_REGCOUNT
	.align		4
        /*0000*/ 	.byte	0x04, 0x2f
        /*0002*/ 	.short	(.L_2 - .L_1)
	.align		4
.L_1:
        /*0004*/ 	.word	index@(_Z10threadWorkPlimPjPm)
        /*0008*/ 	.word	0x00000012


	//----- nvinfo : EIATTR_FRAME_SIZE
	.align		4
.L_2:
        /*000c*/ 	.byte	0x04, 0x11
        /*000e*/ 	.short	(.L_4 - .L_3)
	.align		4
.L_3:
        /*0010*/ 	.word	index@(_Z10threadWorkPlimPjPm)
        /*0014*/ 	.word	0x00000000


	//----- nvinfo : EIATTR_MIN_STACK_SIZE
	.align		4
.L_4:
        /*0018*/ 	.byte	0x04, 0x12
        /*001a*/ 	.short	(.L_6 - .L_5)
	.align		4
.L_5:
        /*001c*/ 	.word	index@(_Z10threadWorkPlimPjPm)
        /*0020*/ 	.word	0x00000000
.L_6:


//--------------------- .nv.compat                --------------------------
	.section	.nv.compat,"",@"SHT_CUDA_COMPAT_INFO"
	.align	4
        /*0000*/ 	.byte	0x02, 0x09, 0x00, 0x00, 0x02, 0x02, 0x01, 0x00, 0x02, 0x05, 0x05, 0x00, 0x03, 0x07, 0x01, 0x01
        /*0010*/ 	.byte	0x02, 0x03, 0x00, 0x00, 0x02, 0x06, 0x01, 0x00, 0x04, 0x0b, 0x08, 0x00, 0x09, 0x00, 0x00, 0x00
        /*0020*/ 	.byte	0x00, 0x00, 0x00, 0x00


//--------------------- .nv.info._Z10threadWorkPlimPjPm --------------------------
	.section	.nv.info._Z10threadWorkPlimPjPm,"",@"SHT_CUDA_INFO"
	.sectionflags	@""
	.align	4


	//----- nvinfo : EIATTR_CUDA_API_VERSION
	.align		4
        /*0000*/ 	.byte	0x04, 0x37
        /*0002*/ 	.short	(.L_8 - .L_7)
.L_7:
        /*0004*/ 	.word	0x00000082


	//----- nvinfo : EIATTR_KPARAM_INFO
	.align		4
.L_8:
        /*0008*/ 	.byte	0x04, 0x17
        /*000a*/ 	.short	(.L_10 - .L_9)
.L_9:
        /*000c*/ 	.word	0x00000000
        /*0010*/ 	.short	0x0004
        /*0012*/ 	.short	0x0020
        /*0014*/ 	.byte	0x00, 0xf5, 0x21, 0x00


	//----- nvinfo : EIATTR_KPARAM_INFO
	.align		4
.L_10:
        /*0018*/ 	.byte	0x04, 0x17
        /*001a*/ 	.short	(.L_12 - .L_11)
.L_11:
        /*001c*/ 	.word	0x00000000
        /*0020*/ 	.short	0x0003
        /*0022*/ 	.short	0x0018
        /*0024*/ 	.byte	0x00, 0xf5, 0x21, 0x00


	//----- nvinfo : EIATTR_KPARAM_INFO
	.align		4
.L_12:
        /*0028*/ 	.byte	0x04, 0x17
        /*002a*/ 	.short	(.L_14 - .L_13)
.L_13:
        /*002c*/ 	.word	0x00000000
        /*0030*/ 	.short	0x0002
        /*0032*/ 	.short	0x0010
        /*0034*/ 	.byte	0x00, 0xf0, 0x21, 0x00


	//----- nvinfo : EIATTR_KPARAM_INFO
	.align		4
.L_14:
        /*0038*/ 	.byte	0x04, 0x17
        /*003a*/ 	.short	(.L_16 - .L_15)
.L_15:
        /*003c*/ 	.word	0x00000000
        /*0040*/ 	.short	0x0001
        /*0042*/ 	.short	0x0008
        /*0044*/ 	.byte	0x00, 0xf0, 0x11, 0x00


	//----- nvinfo : EIATTR_KPARAM_INFO
	.align		4
.L_16:
        /*0048*/ 	.byte	0x04, 0x17
        /*004a*/ 	.short	(.L_18 - .L_17)
.L_17:
        /*004c*/ 	.word	0x00000000
        /*0050*/ 	.short	0x0000
        /*0052*/ 	.short	0x0000
        /*0054*/ 	.byte	0x00, 0xf5, 0x21, 0x00


	//----- nvinfo : EIATTR_SPARSE_MMA_MASK
	.align		4
.L_18:
        /*0058*/ 	.byte	0x03, 0x50
        /*005a*/ 	.short	0x0000


	//----- nvinfo : EIATTR_MAXREG_COUNT
	.align		4
        /*005c*/ 	.byte	0x03, 0x1b
        /*005e*/ 	.short	0x00ff


	//----- nvinfo : EIATTR_MERCURY_ISA_VERSION
	.align		4
        /*0060*/ 	.byte	0x03, 0x5f
        /*0062*/ 	.short	0x0101


	//----- nvinfo : EIATTR_INT_WARP_WIDE_INSTR_OFFSETS
	.align		4
        /*0064*/ 	.byte	0x04, 0x31
        /*0066*/ 	.short	(.L_20 - .L_19)


	//   ....[0]....
.L_19:
        /*0068*/ 	.word	0x00000300


	//   ....[1]....
        /*006c*/ 	.word	0x000003a0


	//----- nvinfo : EIATTR_VRC_CTA_INIT_COUNT
	.align		4
.L_20:
        /*0070*/ 	.byte	0x02, 0x4a
	.zero		1
	.zero		1


	//----- nvinfo : EIATTR_EXIT_INSTR_OFFSETS
	.align		4
        /*0074*/ 	.byte	0x04, 0x1c
        /*0076*/ 	.short	(.L_22 - .L_21)


	//   ....[0]....
.L_21:
        /*0078*/ 	.word	0x00000140


	//   ....[1]....
        /*007c*/ 	.word	0x00000290


	//   ....[2]....
        /*0080*/ 	.word	0x000002e0


	//   ....[3]....
        /*0084*/ 	.word	0x000003e0


	//----- nvinfo : EIATTR_MAX_THREADS
	.align		4
.L_22:
        /*0088*/ 	.byte	0x04, 0x05
        /*008a*/ 	.short	(.L_24 - .L_23)
.L_23:
        /*008c*/ 	.word	0x00000080
        /*0090*/ 	.word	0x00000001
        /*0094*/ 	.word	0x00000001


	//----- nvinfo : EIATTR_CRS_STACK_SIZE
	.align		4
.L_24:
        /*0098*/ 	.byte	0x04, 0x1e
        /*009a*/ 	.short	(.L_26 - .L_25)
.L_25:
        /*009c*/ 	.word	0x00000000


	//----- nvinfo : EIATTR_CBANK_PARAM_SIZE
	.align		4
.L_26:
        /*00a0*/ 	.byte	0x03, 0x19
        /*00a2*/ 	.short	0x0028


	//----- nvinfo : EIATTR_PARAM_CBANK
	.align		4
        /*00a4*/ 	.byte	0x04, 0x0a
        /*00a6*/ 	.short	(.L_28 - .L_27)
	.align		4
.L_27:
        /*00a8*/ 	.word	index@(.nv.constant0._Z10threadWorkPlimPjPm)
        /*00ac*/ 	.short	0x0380
        /*00ae*/ 	.short	0x0028


	//----- nvinfo : EIATTR_SW_WAR
	.align		4
.L_28:
        /*00b0*/ 	.byte	0x04, 0x36
        /*00b2*/ 	.short	(.L_30 - .L_29)
.L_29:
        /*00b4*/ 	.word	0x00000008
.L_30:


//--------------------- .nv.callgraph             --------------------------
	.section	.nv.callgraph,"",@"SHT_CUDA_CALLGRAPH"
	.align	4
	.sectionentsize	8
	.align		4
        /*0000*/ 	.word	0x00000000
	.align		4
        /*0004*/ 	.word	0xffffffff
	.align		4
        /*0008*/ 	.word	0x00000000
	.align		4
        /*000c*/ 	.word	0xfffffffe
	.align		4
        /*0010*/ 	.word	0x00000000
	.align		4
        /*0014*/ 	.word	0xfffffffd
	.align		4
        /*0018*/ 	.word	0x00000000
	.align		4
        /*001c*/ 	.word	0xfffffffc


//--------------------- .nv.constant4             --------------------------
	.section	.nv.constant4,"a",@progbits
	.align	8
	.align		8
.nv.constant4:
        /*0000*/ 	.dword	hardcoded


//--------------------- .text._Z10threadWorkPlimPjPm --------------------------
	.section	.text._Z10threadWorkPlimPjPm,"ax",@progbits
	.align	128
.text._Z10threadWorkPlimPjPm:
        .type           _Z10threadWorkPlimPjPm,@function
        .size           _Z10threadWorkPlimPjPm,(.L_x_6 - _Z10threadWorkPlimPjPm)
        .other          _Z10threadWorkPlimPjPm,@"STO_CUDA_ENTRY STV_DEFAULT"
_Z10threadWorkPlimPjPm:
[----:B------:R-:W-:Y:S08]  /*0000*/  LDC R1, c[0x0][0x37c] ;  /* 0x0000df00ff017b82 */ /* 0x000ff00000000800 */
[----:B------:R-:W0:Y:S01]  /*0010*/  LDC.64 R4, c[0x4][RZ] ;  /* 0x01000000ff047b82 */ /* 0x000e220000000a00 */
[----:B------:R-:W0:Y:S01]  /*0020*/  LDCU.64 UR4, c[0x0][0x358] ;  /* 0x00006b00ff0477ac */ /* 0x000e220008000a00 */
[----:B------:R-:W1:Y:S01]  /*0030*/  S2R R3, SR_TID.X ;  /* 0x0000000000037919 */ /* 0x000e620000002100 */
[----:B------:R-:W2:Y:S05]  /*0040*/  LDCU.64 UR8, c[0x0][0x390] ;  /* 0x00007200ff0877ac */ /* 0x000eaa0008000a00 */
[----:B------:R-:W1:Y:S08]  /*0050*/  S2UR UR6, SR_CTAID.X ;  /* 0x00000000000679c3 */ /* 0x000e700000002500 */
[----:B------:R-:W1:Y:S01]  /*0060*/  LDC R2, c[0x0][0x360] ;  /* 0x0000d800ff027b82 */ /* 0x000e620000000800 */
[----:B0-----:R-:W3:Y:S07]  /*0070*/  LDG.E.64 R4, desc[UR4][R4.64] ;  /* 0x0000000404047981 */ /* 0x001eee000c1e1b00 */
[----:B------:R-:W0:Y:S01]  /*0080*/  LDC R6, c[0x0][0x388] ;  /* 0x0000e200ff067b82 */ /* 0x000e220000000800 */
[----:B-1----:R-:W-:-:S05]  /*0090*/  IMAD R2, R2, UR6, R3 ;  /* 0x0000000602027c24 */ /* 0x002fca000f8e0203 */
[----:B--2---:R-:W-:Y:S01]  /*00a0*/  IADD3 R2, P0, PT, R2, UR8, RZ ;  /* 0x0000000802027c10 */ /* 0x004fe2000ff1e0ff */
[C---:B0-----:R-:W-:Y:S01]  /*00b0*/  VIADD R0, R6.reuse, 0xffffffff ;  /* 0xffffffff06007836 */ /* 0x041fe20000000000 */
[----:B------:R-:W-:-:S03]  /*00c0*/  ISETP.GE.AND P1, PT, R6, 0x1, PT ;  /* 0x000000010600780c */ /* 0x000fc60003f26270 */
[----:B------:R-:W-:Y:S01]  /*00d0*/  IMAD.X R3, RZ, RZ, UR9, P0 ;  /* 0x00000009ff037e24 */ /* 0x000fe200080e06ff */
[----:B---3--:R-:W-:-:S04]  /*00e0*/  LOP3.LUT R11, R4, R2, RZ, 0x3c, !PT ;  /* 0x00000002040b7212 */ /* 0x008fc800078e3cff */
[----:B------:R-:W-:Y:S02]  /*00f0*/  LOP3.LUT R13, R5, R3, RZ, 0x3c, !PT ;  /* 0x00000003050d7212 */ /* 0x000fe400078e3cff */
[----:B------:R-:W-:Y:S02]  /*0100*/  SHF.R.S32.HI R4, RZ, 0x1f, R0 ;  /* 0x0000001fff047819 */ /* 0x000fe40000011400 */
[----:B------:R-:W-:Y:S02]  /*0110*/  ISETP.GT.U32.AND P0, PT, R11, R0, PT ;  /* 0x000000000b00720c */ /* 0x000fe40003f04070 */
[----:B------:R-:W-:-:S04]  /*0120*/  ISETP.LT.OR P1, PT, R13, RZ, !P1 ;  /* 0x000000ff0d00720c */ /* 0x000fc80004f21670 */
[----:B------:R-:W-:-:S13]  /*0130*/  ISETP.GT.OR.EX P0, PT, R13, R4, P1, P0 ;  /* 0x000000040d00720c */ /* 0x000fda0000f04700 */
[----:B------:R-:W-:Y:S05]  /*0140*/  @P0 EXIT ;  /* 0x000000000000094d */ /* 0x000fea0003800000 */
[----:B------:R-:W0:Y:S01]  /*0150*/  LDC.64 R6, c[0x0][0x380] ;  /* 0x0000e000ff067b82 */ /* 0x000e220000000a00 */
[----:B------:R-:W-:Y:S01]  /*0160*/  BSSY.RECONVERGENT B0, `(.L_x_0) ;  /* 0x0000015000007945 */ /* 0x000fe20003800200 */
[----:B------:R-:W-:-:S07]  /*0170*/  IMAD.MOV.U32 R9, RZ, RZ, RZ ;  /* 0x000000ffff097224 */ /* 0x000fce00078e00ff */
.L_x_4:
[----:B------:R-:W-:-:S05]  /*0180*/  IMAD.IADD R4, R0, 0x1, -R9 ;  /* 0x0000000100047824 */ /* 0x000fca00078e0a09 */
[----:B------:R-:W-:-:S04]  /*0190*/  LEA.HI R4, R4, R4, RZ, 0x1 ;  /* 0x0000000404047211 */ /* 0x000fc800078f08ff */
[----:B------:R-:W-:-:S05]  /*01a0*/  LEA.HI.SX32 R15, R4, R9, 0x1f ;  /* 0x00000009040f7211 */ /* 0x000fca00078ffaff */
[----:B0-----:R-:W-:-:S06]  /*01b0*/  IMAD.WIDE R4, R15, 0x8, R6 ;  /* 0x000000080f047825 */ /* 0x001fcc00078e0206 */
[----:B------:R-:W2:Y:S01]  /*01c0*/  LDG.E.64 R4, desc[UR4][R4.64] ;  /* 0x0000000404047981 */ /* 0x000ea2000c1e1b00 */
[----:B------:R-:W-:Y:S01]  /*01d0*/  BSSY.RELIABLE B1, `(.L_x_1) ;  /* 0x000000a000017945 */ /* 0x000fe20003800100 */
[----:B--2---:R-:W-:-:S04]  /*01e0*/  ISETP.GT.U32.AND P0, PT, R4, R11, PT ;  /* 0x0000000b0400720c */ /* 0x004fc80003f04070 */
[----:B------:R-:W-:-:S13]  /*01f0*/  ISETP.GT.AND.EX P0, PT, R5, R13, PT, P0 ;  /* 0x0000000d0500720c */ /* 0x000fda0003f04300 */
[----:B------:R-:W-:Y:S01]  /*0200*/  @P0 VIADD R0, R15, 0xffffffff ;  /* 0xffffffff0f000836 */ /* 0x000fe20000000000 */
[----:B------:R-:W-:Y:S06]  /*0210*/  @P0 BRA `(.L_x_2) ;  /* 0x0000000000140947 */ /* 0x000fec0003800000 */
[----:B------:R-:W-:-:S04]  /*0220*/  ISETP.GE.U32.AND P0, PT, R4, R11, PT ;  /* 0x0000000b0400720c */ /* 0x000fc80003f06070 */
[----:B------:R-:W-:-:S13]  /*0230*/  ISETP.GE.AND.EX P0, PT, R5, R13, PT, P0 ;  /* 0x0000000d0500720c */ /* 0x000fda0003f06300 */
[----:B------:R-:W-:Y:S05]  /*0240*/  @P0 BREAK.RELIABLE B1 ;  /* 0x0000000000010942 */ /* 0x000fea0003800100 */
[----:B------:R-:W-:Y:S05]  /*0250*/  @P0 BRA `(.L_x_3) ;  /* 0x0000000000140947 */ /* 0x000fea0003800000 */
[----:B------:R-:W-:-:S07]  /*0260*/  VIADD R9, R15, 0xffffffff ;  /* 0xffffffff0f097836 */ /* 0x000fce0000000000 */
.L_x_2:
[----:B------:R-:W-:Y:S05]  /*0270*/  BSYNC.RELIABLE B1 ;  /* 0x0000000000017941 */ /* 0x000fea0003800100 */
.L_x_1:
[----:B------:R-:W-:-:S13]  /*0280*/  ISETP.GT.AND P0, PT, R9, R0, PT ;  /* 0x000000000900720c */ /* 0x000fda0003f04270 */
[----:B------:R-:W-:Y:S05]  /*0290*/  @P0 EXIT ;  /* 0x000000000000094d */ /* 0x000fea0003800000 */
[----:B------:R-:W-:Y:S05]  /*02a0*/  BRA `(.L_x_4) ;  /* 0xfffffffc00b47947 */ /* 0x000fea000383ffff */
.L_x_3:
[----:B------:R-:W-:Y:S05]  /*02b0*/  BSYNC.RECONVERGENT B0 ;  /* 0x0000000000007941 */ /* 0x000fea0003800200 */
.L_x_0:
[----:B------:R-:W-:Y:S05]  /*02c0*/  WARPSYNC.ALL ;  /* 0x0000000000007948 */ /* 0x000fea0003800000 */
[----:B------:R-:W-:-:S13]  /*02d0*/  ISETP.NE.AND P0, PT, R15, -0x1, PT ;  /* 0xffffffff0f00780c */ /* 0x000fda0003f05270 */
[----:B------:R-:W-:Y:S05]  /*02e0*/  @!P0 EXIT ;  /* 0x000000000000894d */ /* 0x000fea0003800000 */
[----:B------:R-:W0:Y:S01]  /*02f0*/  S2R R7, SR_LANEID ;  /* 0x0000000000077919 */ /* 0x000e220000000000 */
[----:B------:R-:W-:Y:S01]  /*0300*/  VOTEU.ANY UR6, UPT, PT ;  /* 0x0000000000067886 */ /* 0x000fe200038e0100 */
[----:B------:R-:W1:Y:S01]  /*0310*/  LDC.64 R4, c[0x0][0x398] ;  /* 0x0000e600ff047b82 */ /* 0x000e620000000a00 */
[----:B------:R-:W0:Y:S08]  /*0320*/  FLO.U32 R0, UR6 ;  /* 0x0000000600007d00 */ /* 0x000e3000080e0000 */
[----:B------:R-:W1:Y:S01]  /*0330*/  POPC R11, UR6 ;  /* 0x00000006000b7d09 */ /* 0x000e620008000000 */
[----:B0-----:R-:W-:Y:S01]  /*0340*/  ISETP.EQ.U32.AND P0, PT, R0, R7, PT ;  /* 0x000000070000720c */ /* 0x001fe20003f02070 */
[----:B------:R-:W0:Y:S01]  /*0350*/  S2R R8, SR_LTMASK ;  /* 0x0000000000087919 */ /* 0x000e220000003900 */
[----:B------:R-:W2:Y:S11]  /*0360*/  LDC.64 R6, c[0x0][0x3a0] ;  /* 0x0000e800ff067b82 */ /* 0x000eb60000000a00 */
[----:B-1----:R-:W3:Y:S01]  /*0370*/  @P0 ATOMG.E.ADD.STRONG.GPU PT, R5, desc[UR4][R4.64], R11 ;  /* 0x8000000b040509a8 */ /* 0x002ee200081ef104 */
[----:B0-----:R-:W-:-:S06]  /*0380*/  LOP3.LUT R8, R8, UR6, RZ, 0xc0, !PT ;  /* 0x0000000608087c12 */ /* 0x001fcc000f8ec0ff */
[----:B------:R-:W0:Y:S01]  /*0390*/  POPC R8, R8 ;  /* 0x0000000800087309 */ /* 0x000e220000000000 */
[----:B---3--:R-:W0:Y:S02]  /*03a0*/  SHFL.IDX PT, R9, R5, R0, 0x1f ;  /* 0x00001f0005097589 */ /* 0x008e2400000e0000 */
[----:B0-----:R-:W-:-:S04]  /*03b0*/  IMAD.IADD R9, R9, 0x1, R8 ;  /* 0x0000000109097824 */ /* 0x001fc800078e0208 */
[----:B--2---:R-:W-:-:S05]  /*03c0*/  IMAD.WIDE.U32 R6, R9, 0x8, R6 ;  /* 0x0000000809067825 */ /* 0x004fca00078e0006 */
[----:B------:R-:W-:Y:S01]  /*03d0*/  STG.E.64 desc[UR4][R6.64], R2 ;  /* 0x0000000206007986 */ /* 0x000fe2000c101b04 */
[----:B------:R-:W-:Y:S05]  /*03e0*/  EXIT ;  /* 0x000000000000794d */ /* 0x000fea0003800000 */
.L_x_5:
[----:B------:R-:W-:-:S00]  /*03f0*/  BRA `(.L_x_5) ;  /* 0xfffffffc00fc7947 */ /* 0x000fc0000383ffff */
[----:B------:R-:W-:-:S00]  /*0400*/  NOP ;  /* 0x0000000000007918 */ /* 0x000fc00000000000 */
[----:B------:R-:W-:-:S00]  /*0410*/  NOP ;  /* 0x0000000000007918 */ /* 0x000fc00000000000 */
[----:B------:R-:W-:-:S00]  /*0420*/  NOP ;  /* 0x0000000000007918 */ /* 0x000fc00000000000 */
[----:B------:R-:W-:-:S00]  /*0430*/  NOP ;  /* 0x0000000000007918 */ /* 0x000fc00000000000 */
[----:B------:R-:W-:-:S00]  /*0440*/  NOP ;  /* 0x0000000000007918 */ /* 0x000fc00000000000 */
[----:B------:R-:W-:-:S00]  /*0450*/  NOP ;  /* 0x0000000000007918 */ /* 0x000fc00000000000 */
[----:B------:R-:W-:-:S00]  /*0460*/  NOP ;  /* 0x0000000000007918 */ /* 0x000fc00000000000 */
[----:B------:R-:W-:-:S00]  /*0470*/  NOP ;  /* 0x0000000000007918 */ /* 0x000fc00000000000 */
.L_x_6:


//--------------------- .nv.global.init           --------------------------
	.section	.nv.global.init,"aw",@progbits
	.align	8
.nv.global.init:
	.type		hardcoded,@object
	.size		hardcoded,(.L_0 - hardcoded)
hardcoded:
        /*0000*/ 	.byte	0xdc, 0xe3, 0x21, 0x2f, 0x66, 0x6f, 0x1d, 0x6f
.L_0:


//--------------------- .nv.shared.reserved.0     --------------------------
	.section	.nv.shared.reserved.0,"aw",@nobits
	.weak		__nv_reservedSMEM_offset_0_alias
	.size		__nv_reservedSMEM_offset_0_alias, 0, 64
	.other		__nv_reservedSMEM_offset_0_alias,@"STO_CUDA_RESERVED_SHARED STV_DEFAULT"
__nv_reservedSMEM_offset_0_alias:
	.zero		0
	.zero		64


//--------------------- .nv.constant0._Z10threadWorkPlimPjPm --------------------------
	.section	.nv.constant0._Z10threadWorkPlimPjPm,"a",@progbits
	.sectionflags	@""
	.align	4
.nv.constant0._Z10threadWorkPlimPjPm:
	.zero		936


//--------------------- SYMBOLS --------------------------

	.type		.nv.reservedSmem.offset0,@object
	.size		.nv.reservedSmem.offset0,0x4
